//
// Generated by NVIDIA NVVM Compiler
//
// Compiler Build ID: CL-36424714
// Cuda compilation tools, release 13.0, V13.0.88
// Based on NVVM 20.0.0
//

.version 9.0
.target sm_100
.address_size 64

	// .globl	_Z21convolution_1d_kernelPKfS0_Pfii

.visible .entry _Z21convolution_1d_kernelPKfS0_Pfii(
	.param .u64 .ptr .align 1 _Z21convolution_1d_kernelPKfS0_Pfii_param_0,
	.param .u64 .ptr .align 1 _Z21convolution_1d_kernelPKfS0_Pfii_param_1,
	.param .u64 .ptr .align 1 _Z21convolution_1d_kernelPKfS0_Pfii_param_2,
	.param .u32 _Z21convolution_1d_kernelPKfS0_Pfii_param_3,
	.param .u32 _Z21convolution_1d_kernelPKfS0_Pfii_param_4
)
{
	.reg .pred 	%p<11>;
	.reg .b32 	%r<40>;
	.reg .b32 	%f<112>;
	.reg .b64 	%rd<31>;

	ld.param.u64 	%rd11, [_Z21convolution_1d_kernelPKfS0_Pfii_param_0];
	ld.param.u64 	%rd12, [_Z21convolution_1d_kernelPKfS0_Pfii_param_1];
	ld.param.u64 	%rd10, [_Z21convolution_1d_kernelPKfS0_Pfii_param_2];
	ld.param.u32 	%r25, [_Z21convolution_1d_kernelPKfS0_Pfii_param_3];
	ld.param.u32 	%r24, [_Z21convolution_1d_kernelPKfS0_Pfii_param_4];
	cvta.to.global.u64 	%rd1, %rd12;
	cvta.to.global.u64 	%rd2, %rd11;
	mov.u32 	%r1, %tid.x;
	mov.u32 	%r26, %ntid.x;
	mov.u32 	%r27, %ctaid.x;
	mul.lo.s32 	%r2, %r26, %r27;
	add.s32 	%r3, %r2, %r1;
	sub.s32 	%r28, %r25, %r24;
	setp.gt.s32 	%p1, %r3, %r28;
	@%p1 bra 	$L__BB0_15;
	setp.lt.s32 	%p2, %r24, 1;
	mov.f32 	%f111, 0f00000000;
	@%p2 bra 	$L__BB0_14;
	and.b32  	%r4, %r24, 15;
	setp.lt.u32 	%p3, %r24, 16;
	mov.f32 	%f111, 0f00000000;
	mov.b32 	%r36, 0;
	@%p3 bra 	$L__BB0_5;
	and.b32  	%r36, %r24, 2147483632;
	neg.s32 	%r34, %r36;
	add.s64 	%rd3, %rd2, 32;
	add.s64 	%rd29, %rd1, 32;
	mov.f32 	%f111, 0f00000000;
	mov.u32 	%r33, %r3;
$L__BB0_4:
	.pragma "nounroll";
	mul.wide.s32 	%rd13, %r33, 4;
	add.s64 	%rd14, %rd3, %rd13;
	ld.global.f32 	%f18, [%rd14+-32];
	ld.global.f32 	%f19, [%rd29+-32];
	fma.rn.f32 	%f20, %f18, %f19, %f111;
	ld.global.f32 	%f21, [%rd14+-28];
	ld.global.f32 	%f22, [%rd29+-28];
	fma.rn.f32 	%f23, %f21, %f22, %f20;
	ld.global.f32 	%f24, [%rd14+-24];
	ld.global.f32 	%f25, [%rd29+-24];
	fma.rn.f32 	%f26, %f24, %f25, %f23;
	ld.global.f32 	%f27, [%rd14+-20];
	ld.global.f32 	%f28, [%rd29+-20];
	fma.rn.f32 	%f29, %f27, %f28, %f26;
	ld.global.f32 	%f30, [%rd14+-16];
	ld.global.f32 	%f31, [%rd29+-16];
	fma.rn.f32 	%f32, %f30, %f31, %f29;
	ld.global.f32 	%f33, [%rd14+-12];
	ld.global.f32 	%f34, [%rd29+-12];
	fma.rn.f32 	%f35, %f33, %f34, %f32;
	ld.global.f32 	%f36, [%rd14+-8];
	ld.global.f32 	%f37, [%rd29+-8];
	fma.rn.f32 	%f38, %f36, %f37, %f35;
	ld.global.f32 	%f39, [%rd14+-4];
	ld.global.f32 	%f40, [%rd29+-4];
	fma.rn.f32 	%f41, %f39, %f40, %f38;
	ld.global.f32 	%f42, [%rd14];
	ld.global.f32 	%f43, [%rd29];
	fma.rn.f32 	%f44, %f42, %f43, %f41;
	ld.global.f32 	%f45, [%rd14+4];
	ld.global.f32 	%f46, [%rd29+4];
	fma.rn.f32 	%f47, %f45, %f46, %f44;
	ld.global.f32 	%f48, [%rd14+8];
	ld.global.f32 	%f49, [%rd29+8];
	fma.rn.f32 	%f50, %f48, %f49, %f47;
	ld.global.f32 	%f51, [%rd14+12];
	ld.global.f32 	%f52, [%rd29+12];
	fma.rn.f32 	%f53, %f51, %f52, %f50;
	ld.global.f32 	%f54, [%rd14+16];
	ld.global.f32 	%f55, [%rd29+16];
	fma.rn.f32 	%f56, %f54, %f55, %f53;
	ld.global.f32 	%f57, [%rd14+20];
	ld.global.f32 	%f58, [%rd29+20];
	fma.rn.f32 	%f59, %f57, %f58, %f56;
	ld.global.f32 	%f60, [%rd14+24];
	ld.global.f32 	%f61, [%rd29+24];
	fma.rn.f32 	%f62, %f60, %f61, %f59;
	ld.global.f32 	%f63, [%rd14+28];
	ld.global.f32 	%f64, [%rd29+28];
	fma.rn.f32 	%f111, %f63, %f64, %f62;
	add.s32 	%r34, %r34, 16;
	add.s32 	%r33, %r33, 16;
	add.s64 	%rd29, %rd29, 64;
	setp.ne.s32 	%p4, %r34, 0;
	@%p4 bra 	$L__BB0_4;
$L__BB0_5:
	setp.eq.s32 	%p5, %r4, 0;
	@%p5 bra 	$L__BB0_14;
	and.b32  	%r12, %r24, 7;
	setp.lt.u32 	%p6, %r4, 8;
	@%p6 bra 	$L__BB0_8;
	add.s32 	%r30, %r36, %r3;
	mul.wide.s32 	%rd15, %r30, 4;
	add.s64 	%rd16, %rd2, %rd15;
	ld.global.f32 	%f66, [%rd16];
	mul.wide.u32 	%rd17, %r36, 4;
	add.s64 	%rd18, %rd1, %rd17;
	ld.global.f32 	%f67, [%rd18];
	fma.rn.f32 	%f68, %f66, %f67, %f111;
	ld.global.f32 	%f69, [%rd16+4];
	ld.global.f32 	%f70, [%rd18+4];
	fma.rn.f32 	%f71, %f69, %f70, %f68;
	ld.global.f32 	%f72, [%rd16+8];
	ld.global.f32 	%f73, [%rd18+8];
	fma.rn.f32 	%f74, %f72, %f73, %f71;
	ld.global.f32 	%f75, [%rd16+12];
	ld.global.f32 	%f76, [%rd18+12];
	fma.rn.f32 	%f77, %f75, %f76, %f74;
	ld.global.f32 	%f78, [%rd16+16];
	ld.global.f32 	%f79, [%rd18+16];
	fma.rn.f32 	%f80, %f78, %f79, %f77;
	ld.global.f32 	%f81, [%rd16+20];
	ld.global.f32 	%f82, [%rd18+20];
	fma.rn.f32 	%f83, %f81, %f82, %f80;
	ld.global.f32 	%f84, [%rd16+24];
	ld.global.f32 	%f85, [%rd18+24];
	fma.rn.f32 	%f86, %f84, %f85, %f83;
	ld.global.f32 	%f87, [%rd16+28];
	ld.global.f32 	%f88, [%rd18+28];
	fma.rn.f32 	%f111, %f87, %f88, %f86;
	add.s32 	%r36, %r36, 8;
$L__BB0_8:
	setp.eq.s32 	%p7, %r12, 0;
	@%p7 bra 	$L__BB0_14;
	and.b32  	%r15, %r24, 3;
	setp.lt.u32 	%p8, %r12, 4;
	@%p8 bra 	$L__BB0_11;
	add.s32 	%r31, %r36, %r3;
	mul.wide.s32 	%rd19, %r31, 4;
	add.s64 	%rd20, %rd2, %rd19;
	ld.global.f32 	%f90, [%rd20];
	mul.wide.u32 	%rd21, %r36, 4;
	add.s64 	%rd22, %rd1, %rd21;
	ld.global.f32 	%f91, [%rd22];
	fma.rn.f32 	%f92, %f90, %f91, %f111;
	ld.global.f32 	%f93, [%rd20+4];
	ld.global.f32 	%f94, [%rd22+4];
	fma.rn.f32 	%f95, %f93, %f94, %f92;
	ld.global.f32 	%f96, [%rd20+8];
	ld.global.f32 	%f97, [%rd22+8];
	fma.rn.f32 	%f98, %f96, %f97, %f95;
	ld.global.f32 	%f99, [%rd20+12];
	ld.global.f32 	%f100, [%rd22+12];
	fma.rn.f32 	%f111, %f99, %f100, %f98;
	add.s32 	%r36, %r36, 4;
$L__BB0_11:
	setp.eq.s32 	%p9, %r15, 0;
	@%p9 bra 	$L__BB0_14;
	mul.wide.u32 	%rd23, %r36, 4;
	add.s64 	%rd30, %rd1, %rd23;
	add.s32 	%r32, %r1, %r36;
	add.s32 	%r39, %r32, %r2;
	neg.s32 	%r38, %r15;
$L__BB0_13:
	.pragma "nounroll";
	mul.wide.s32 	%rd24, %r39, 4;
	add.s64 	%rd25, %rd2, %rd24;
	ld.global.f32 	%f101, [%rd25];
	ld.global.f32 	%f102, [%rd30];
	fma.rn.f32 	%f111, %f101, %f102, %f111;
	add.s64 	%rd30, %rd30, 4;
	add.s32 	%r39, %r39, 1;
	add.s32 	%r38, %r38, 1;
	setp.ne.s32 	%p10, %r38, 0;
	@%p10 bra 	$L__BB0_13;
$L__BB0_14:
	cvta.to.global.u64 	%rd26, %rd10;
	mul.wide.s32 	%rd27, %r3, 4;
	add.s64 	%rd28, %rd26, %rd27;
	st.global.f32 	[%rd28], %f111;
$L__BB0_15:
	ret;

}


// ===== COMPILED SASS (sm_100) =====

	.target	sm_100

	.elftype	@"ET_EXEC"


//--------------------- .note.nv.tkinfo           --------------------------
	.section	.note.nv.tkinfo,"",@"SHT_NOTE"
	.sectionflags	@"SHF_NOTE_NV_TKINFO"
	.tkinfo
        /*0018*/ 	.word	0x00000002
        /*0030*/ 	.string	""
        /*0030*/ 	.string	"ptxas"
        /*0030*/ 	.string	"Cuda compilation tools, release 13.0, V13.0.88"
        /*0030*/ 	.string	"Build cuda_13.0.r13.0/compiler.36424714_0"
        /*0030*/ 	.string	"-arch sm_100 -m 64 "



//--------------------- .note.nv.cuinfo           --------------------------
	.section	.note.nv.cuinfo,"",@"SHT_NOTE"
	.sectionflags	@"SHF_NOTE_NV_CUINFO"
        /*0018*/ 	.short	0x0002
        /*001a*/ 	.short	0x0064
        /*001c*/ 	.short	0x0082
	.zero		2


//--------------------- .nv.info                  --------------------------
	.section	.nv.info,"",@"SHT_CUDA_INFO"
	.align	4


	//----- nvinfo : EIATTR_REGCOUNT
	.align		4
        /*0000*/ 	.byte	0x04, 0x2f
        /*0002*/ 	.short	(.L_1 - .L_0)
	.align		4
.L_0:
        /*0004*/ 	.word	index@(_Z21convolution_1d_kernelPKfS0_Pfii)
        /*0008*/ 	.word	0x0000001e


	//----- nvinfo : EIATTR_FRAME_SIZE
	.align		4
.L_1:
        /*000c*/ 	.byte	0x04, 0x11
        /*000e*/ 	.short	(.L_3 - .L_2)
	.align		4
.L_2:
        /*0010*/ 	.word	index@(_Z21convolution_1d_kernelPKfS0_Pfii)
        /*0014*/ 	.word	0x00000000


	//----- nvinfo : EIATTR_MIN_STACK_SIZE
	.align		4
.L_3:
        /*0018*/ 	.byte	0x04, 0x12
        /*001a*/ 	.short	(.L_5 - .L_4)
	.align		4
.L_4:
        /*001c*/ 	.word	index@(_Z21convolution_1d_kernelPKfS0_Pfii)
        /*0020*/ 	.word	0x00000000
.L_5:


//--------------------- .nv.compat                --------------------------
	.section	.nv.compat,"",@"SHT_CUDA_COMPAT_INFO"
	.align	4
        /*0000*/ 	.byte	0x02, 0x09, 0x00, 0x00, 0x02, 0x02, 0x01, 0x00, 0x02, 0x05, 0x05, 0x00, 0x03, 0x07, 0x01, 0x01
        /*0010*/ 	.byte	0x02, 0x03, 0x00, 0x00, 0x02, 0x06, 0x01, 0x00, 0x04, 0x0b, 0x08, 0x00, 0x09, 0x00, 0x00, 0x00
        /*0020*/ 	.byte	0x00, 0x00, 0x00, 0x00


//--------------------- .nv.info._Z21convolution_1d_kernelPKfS0_Pfii --------------------------
	.section	.nv.info._Z21convolution_1d_kernelPKfS0_Pfii,"",@"SHT_CUDA_INFO"
	.sectionflags	@""
	.align	4


	//----- nvinfo : EIATTR_CUDA_API_VERSION
	.align		4
        /*0000*/ 	.byte	0x04, 0x37
        /*0002*/ 	.short	(.L_7 - .L_6)
.L_6:
        /*0004*/ 	.word	0x00000082


	//----- nvinfo : EIATTR_KPARAM_INFO
	.align		4
.L_7:
        /*0008*/ 	.byte	0x04, 0x17
        /*000a*/ 	.short	(.L_9 - .L_8)
.L_8:
        /*000c*/ 	.word	0x00000000
        /*0010*/ 	.short	0x0004
        /*0012*/ 	.short	0x001c
        /*0014*/ 	.byte	0x00, 0xf0, 0x11, 0x00


	//----- nvinfo : EIATTR_KPARAM_INFO
	.align		4
.L_9:
        /*0018*/ 	.byte	0x04, 0x17
        /*001a*/ 	.short	(.L_11 - .L_10)
.L_10:
        /*001c*/ 	.word	0x00000000
        /*0020*/ 	.short	0x0003
        /*0022*/ 	.short	0x0018
        /*0024*/ 	.byte	0x00, 0xf0, 0x11, 0x00


	//----- nvinfo : EIATTR_KPARAM_INFO
	.align		4
.L_11:
        /*0028*/ 	.byte	0x04, 0x17
        /*002a*/ 	.short	(.L_13 - .L_12)
.L_12:
        /*002c*/ 	.word	0x00000000
        /*0030*/ 	.short	0x0002
        /*0032*/ 	.short	0x0010
        /*0034*/ 	.byte	0x00, 0xf5, 0x21, 0x00


	//----- nvinfo : EIATTR_KPARAM_INFO
	.align		4
.L_13:
        /*0038*/ 	.byte	0x04, 0x17
        /*003a*/ 	.short	(.L_15 - .L_14)
.L_14:
        /*003c*/ 	.word	0x00000000
        /*0040*/ 	.short	0x0001
        /*0042*/ 	.short	0x0008
        /*0044*/ 	.byte	0x00, 0xf5, 0x21, 0x00


	//----- nvinfo : EIATTR_KPARAM_INFO
	.align		4
.L_15:
        /*0048*/ 	.byte	0x04, 0x17
        /*004a*/ 	.short	(.L_17 - .L_16)
.L_16:
        /*004c*/ 	.word	0x00000000
        /*0050*/ 	.short	0x0000
        /*0052*/ 	.short	0x0000
        /*0054*/ 	.byte	0x00, 0xf5, 0x21, 0x00


	//----- nvinfo : EIATTR_SPARSE_MMA_MASK
	.align		4
.L_17:
        /*0058*/ 	.byte	0x03, 0x50
        /*005a*/ 	.short	0x0000


	//----- nvinfo : EIATTR_MAXREG_COUNT
	.align		4
        /*005c*/ 	.byte	0x03, 0x1b
        /*005e*/ 	.short	0x00ff


	//----- nvinfo : EIATTR_MERCURY_ISA_VERSION
	.align		4
        /*0060*/ 	.byte	0x03, 0x5f
        /*0062*/ 	.short	0x0101


	//----- nvinfo : EIATTR_VRC_CTA_INIT_COUNT
	.align		4
        /*0064*/ 	.byte	0x02, 0x4a
	.zero		1
	.zero		1


	//----- nvinfo : EIATTR_EXIT_INSTR_OFFSETS
	.align		4
        /*0068*/ 	.byte	0x04, 0x1c
        /*006a*/ 	.short	(.L_19 - .L_18)


	//   ....[0]....
.L_18:
        /*006c*/ 	.word	0x00000090


	//   ....[1]....
        /*0070*/ 	.word	0x00000a80


	//----- nvinfo : EIATTR_CBANK_PARAM_SIZE
	.align		4
.L_19:
        /*0074*/ 	.byte	0x03, 0x19
        /*0076*/ 	.short	0x0020


	//----- nvinfo : EIATTR_PARAM_CBANK
	.align		4
        /*0078*/ 	.byte	0x04, 0x0a
        /*007a*/ 	.short	(.L_21 - .L_20)
	.align		4
.L_20:
        /*007c*/ 	.word	index@(.nv.constant0._Z21convolution_1d_kernelPKfS0_Pfii)
        /*0080*/ 	.short	0x0380
        /*0082*/ 	.short	0x0020


	//----- nvinfo : EIATTR_SW_WAR
	.align		4
.L_21:
        /*0084*/ 	.byte	0x04, 0x36
        /*0086*/ 	.short	(.L_23 - .L_22)
.L_22:
        /*0088*/ 	.word	0x00000008
.L_23:


//--------------------- .nv.callgraph             --------------------------
	.section	.nv.callgraph,"",@"SHT_CUDA_CALLGRAPH"
	.align	4
	.sectionentsize	8
	.align		4
        /*0000*/ 	.word	0x00000000
	.align		4
        /*0004*/ 	.word	0xffffffff
	.align		4
        /*0008*/ 	.word	0x00000000
	.align		4
        /*000c*/ 	.word	0xfffffffe
	.align		4
        /*0010*/ 	.word	0x00000000
	.align		4
        /*0014*/ 	.word	0xfffffffd
	.align		4
        /*0018*/ 	.word	0x00000000
	.align		4
        /*001c*/ 	.word	0xfffffffc


//--------------------- .text._Z21convolution_1d_kernelPKfS0_Pfii --------------------------
	.section	.text._Z21convolution_1d_kernelPKfS0_Pfii,"ax",@progbits
	.align	128
        .global         _Z21convolution_1d_kernelPKfS0_Pfii
        .type           _Z21convolution_1d_kernelPKfS0_Pfii,@function
        .size           _Z21convolution_1d_kernelPKfS0_Pfii,(.L_x_7 - _Z21convolution_1d_kernelPKfS0_Pfii)
        .other          _Z21convolution_1d_kernelPKfS0_Pfii,@"STO_CUDA_ENTRY STV_DEFAULT"
_Z21convolution_1d_kernelPKfS0_Pfii:
.text._Z21convolution_1d_kernelPKfS0_Pfii:
[----:B------:R-:W-:Y:S01]  /*0000*/  LDC R1, c[0x0][0x37c] ;  /* 0x0000df00ff017b82 */ /* 0x000fe20000000800 */
[----:B------:R-:W0:Y:S07]  /*0010*/  S2R R0, SR_TID.X ;  /* 0x0000000000007919 */ /* 0x000e2e0000002100 */
[----:B------:R-:W1:Y:S01]  /*0020*/  S2UR UR5, SR_CTAID.X ;  /* 0x00000000000579c3 */ /* 0x000e620000002500 */
[----:B------:R-:W1:Y:S01]  /*0030*/  LDCU UR4, c[0x0][0x360] ;  /* 0x00006c00ff0477ac */ /* 0x000e620008000800 */
[----:B------:R-:W2:Y:S01]  /*0040*/  LDCU.64 UR8, c[0x0][0x398] ;  /* 0x00007300ff0877ac */ /* 0x000ea20008000a00 */
[----:B-1----:R-:W-:-:S02]  /*0050*/  UIMAD UR4, UR4, UR5, URZ ;  /* 0x00000005040472a4 */ /* 0x002fc4000f8e02ff */
[----:B--2---:R-:W-:-:S04]  /*0060*/  UIADD3 UR5, UPT, UPT, UR8, -UR9, URZ ;  /* 0x8000000908057290 */ /* 0x004fc8000fffe0ff */
[----:B0-----:R-:W-:-:S04]  /*0070*/  IADD3 R6, PT, PT, R0, UR4, RZ ;  /* 0x0000000400067c10 */ /* 0x001fc8000fffe0ff */
[----:B------:R-:W-:-:S13]  /*0080*/  ISETP.GT.AND P0, PT, R6, UR5, PT ;  /* 0x0000000506007c0c */ /* 0x000fda000bf04270 */
[----:B------:R-:W-:Y:S05]  /*0090*/  @P0 EXIT ;  /* 0x000000000000094d */ /* 0x000fea0003800000 */
[----:B------:R-:W-:Y:S01]  /*00a0*/  UISETP.GE.AND UP0, UPT, UR9, 0x1, UPT ;  /* 0x000000010900788c */ /* 0x000fe2000bf06270 */
[----:B------:R-:W-:Y:S01]  /*00b0*/  HFMA2 R14, -RZ, RZ, 0, 0 ;  /* 0x00000000ff0e7431 */ /* 0x000fe200000001ff */
[----:B------:R-:W0:Y:S07]  /*00c0*/  LDCU.64 UR16, c[0x0][0x358] ;  /* 0x00006b00ff1077ac */ /* 0x000e2e0008000a00 */
[----:B------:R-:W-:Y:S05]  /*00d0*/  BRA.U !UP0, `(.L_x_0) ;  /* 0x00000009085c7547 */ /* 0x000fea000b800000 */
[----:B------:R-:W-:Y:S01]  /*00e0*/  UISETP.GE.U32.AND UP1, UPT, UR9, 0x10, UPT ;  /* 0x000000100900788c */ /* 0x000fe2000bf26070 */
[----:B------:R-:W-:Y:S01]  /*00f0*/  MOV R14, RZ ;  /* 0x000000ff000e7202 */ /* 0x000fe20000000f00 */
[----:B------:R-:W-:Y:S01]  /*0100*/  ULOP3.LUT UR10, UR9, 0xf, URZ, 0xc0, !UPT ;  /* 0x0000000f090a7892 */ /* 0x000fe2000f8ec0ff */
[----:B------:R-:W-:-:S03]  /*0110*/  MOV R9, RZ ;  /* 0x000000ff00097202 */ /* 0x000fc60000000f00 */
[----:B------:R-:W-:-:S03]  /*0120*/  UISETP.NE.AND UP0, UPT, UR10, URZ, UPT ;  /* 0x000000ff0a00728c */ /* 0x000fc6000bf05270 */
[----:B------:R-:W-:Y:S08]  /*0130*/  BRA.U !UP1, `(.L_x_1) ;  /* 0x0000000509147547 */ /* 0x000ff0000b800000 */
[----:B------:R-:W1:Y:S01]  /*0140*/  LDCU.128 UR12, c[0x0][0x380] ;  /* 0x00007000ff0c77ac */ /* 0x000e620008000c00 */
[----:B------:R-:W-:Y:S02]  /*0150*/  MOV R14, RZ ;  /* 0x000000ff000e7202 */ /* 0x000fe40000000f00 */
[----:B------:R-:W-:Y:S01]  /*0160*/  MOV R7, R6 ;  /* 0x0000000600077202 */ /* 0x000fe20000000f00 */
[----:B------:R-:W-:-:S06]  /*0170*/  ULOP3.LUT UR11, UR9, 0x7ffffff0, URZ, 0xc0, !UPT ;  /* 0x7ffffff0090b7892 */ /* 0x000fcc000f8ec0ff */
[----:B------:R-:W-:Y:S01]  /*0180*/  MOV R9, UR11 ;  /* 0x0000000b00097c02 */ /* 0x000fe20008000f00 */
[----:B-1----:R-:W-:Y:S02]  /*0190*/  UIADD3 UR5, UP2, UPT, UR14, 0x20, URZ ;  /* 0x000000200e057890 */ /* 0x002fe4000ff5e0ff */
[----:B------:R-:W-:Y:S02]  /*01a0*/  UIADD3 UR7, UP1, UPT, UR12, 0x20, URZ ;  /* 0x000000200c077890 */ /* 0x000fe4000ff3e0ff */
[----:B------:R-:W-:Y:S02]  /*01b0*/  UIADD3.X UR6, UPT, UPT, URZ, UR15, URZ, UP2, !UPT ;  /* 0x0000000fff067290 */ /* 0x000fe400097fe4ff */
[----:B------:R-:W-:Y:S01]  /*01c0*/  MOV R2, UR5 ;  /* 0x0000000500027c02 */ /* 0x000fe20008000f00 */
[----:B------:R-:W-:Y:S02]  /*01d0*/  UIADD3 UR12, UPT, UPT, -UR11, URZ, URZ ;  /* 0x000000ff0b0c7290 */ /* 0x000fe4000fffe1ff */
[----:B------:R-:W-:Y:S01]  /*01e0*/  UIADD3.X UR8, UPT, UPT, URZ, UR13, URZ, UP1, !UPT ;  /* 0x0000000dff087290 */ /* 0x000fe20008ffe4ff */
[----:B------:R-:W-:-:S11]  /*01f0*/  MOV R3, UR6 ;  /* 0x0000000600037c02 */ /* 0x000fd60008000f00 */
.L_x_2:
[----:B------:R-:W-:Y:S01]  /*0200*/  MOV R4, UR7 ;  /* 0x0000000700047c02 */ /* 0x000fe20008000f00 */
[----:B0-----:R-:W2:Y:S01]  /*0210*/  LDG.E R16, desc[UR16][R2.64+-0x20] ;  /* 0xffffe01002107981 */ /* 0x001ea2000c1e1900 */
[----:B------:R-:W-:-:S03]  /*0220*/  MOV R5, UR8 ;  /* 0x0000000800057c02 */ /* 0x000fc60008000f00 */
[----:B------:R-:W3:Y:S01]  /*0230*/  LDG.E R24, desc[UR16][R2.64+-0x1c] ;  /* 0xffffe41002187981 */ /* 0x000ee2000c1e1900 */
[----:B------:R-:W-:-:S03]  /*0240*/  IMAD.WIDE R4, R7, 0x4, R4 ;  /* 0x0000000407047825 */ /* 0x000fc600078e0204 */
[----:B------:R-:W4:Y:S04]  /*0250*/  LDG.E R18, desc[UR16][R2.64+-0x18] ;  /* 0xffffe81002127981 */ /* 0x000f28000c1e1900 */
[----:B------:R-:W2:Y:S04]  /*0260*/  LDG.E R17, desc[UR16][R4.64+-0x20] ;  /* 0xffffe01004117981 */ /* 0x000ea8000c1e1900 */
[----:B------:R-:W3:Y:S04]  /*0270*/  LDG.E R19, desc[UR16][R4.64+-0x1c] ;  /* 0xffffe41004137981 */ /* 0x000ee8000c1e1900 */
[----:B------:R-:W4:Y:S04]  /*0280*/  LDG.E R21, desc[UR16][R4.64+-0x18] ;  /* 0xffffe81004157981 */ /* 0x000f28000c1e1900 */
[----:B------:R-:W5:Y:S04]  /*0290*/  LDG.E R23, desc[UR16][R2.64+-0x14] ;  /* 0xffffec1002177981 */ /* 0x000f68000c1e1900 */
        /* <DEDUP_REMOVED lines=8> */
[----:B------:R-:W5:Y:S01]  /*0320*/  LDG.E R15, desc[UR16][R4.64+-0x4] ;  /* 0xfffffc10040f7981 */ /* 0x000f62000c1e1900 */
[----:B--2---:R-:W-:-:S03]  /*0330*/  FFMA R16, R17, R16, R14 ;  /* 0x0000001011107223 */ /* 0x004fc6000000000e */
[----:B------:R-:W2:Y:S04]  /*0340*/  LDG.E R14, desc[UR16][R2.64] ;  /* 0x00000010020e7981 */ /* 0x000ea8000c1e1900 */
[----:B------:R-:W2:Y:S01]  /*0350*/  LDG.E R17, desc[UR16][R4.64] ;  /* 0x0000001004117981 */ /* 0x000ea2000c1e1900 */
[----:B---3--:R-:W-:-:S03]  /*0360*/  FFMA R24, R19, R24, R16 ;  /* 0x0000001813187223 */ /* 0x008fc60000000010 */
[----:B------:R-:W3:Y:S01]  /*0370*/  LDG.E R16, desc[UR16][R2.64+0x4] ;  /* 0x0000041002107981 */ /* 0x000ee2000c1e1900 */
[----:B----4-:R-:W-:-:S03]  /*0380*/  FFMA R27, R21, R18, R24 ;  /* 0x00000012151b7223 */ /* 0x010fc60000000018 */
[----:B------:R-:W3:Y:S04]  /*0390*/  LDG.E R19, desc[UR16][R4.64+0x4] ;  /* 0x0000041004137981 */ /* 0x000ee8000c1e1900 */
[----:B------:R-:W4:Y:S01]  /*03a0*/  LDG.E R21, desc[UR16][R2.64+0x8] ;  /* 0x0000081002157981 */ /* 0x000f22000c1e1900 */
[----:B-----5:R-:W-:-:S03]  /*03b0*/  FFMA R24, R20, R23, R27 ;  /* 0x0000001714187223 */ /* 0x020fc6000000001b */
[----:B------:R-:W4:Y:S04]  /*03c0*/  LDG.E R18, desc[UR16][R4.64+0x8] ;  /* 0x0000081004127981 */ /* 0x000f28000c1e1900 */
[----:B------:R-:W5:Y:S01]  /*03d0*/  LDG.E R23, desc[UR16][R2.64+0xc] ;  /* 0x00000c1002177981 */ /* 0x000f62000c1e1900 */
[----:B------:R-:W-:-:S03]  /*03e0*/  FFMA R24, R25, R22, R24 ;  /* 0x0000001619187223 */ /* 0x000fc60000000018 */
[----:B------:R-:W5:Y:S04]  /*03f0*/  LDG.E R20, desc[UR16][R4.64+0xc] ;  /* 0x00000c1004147981 */ /* 0x000f68000c1e1900 */
[----:B------:R-:W5:Y:S01]  /*0400*/  LDG.E R25, desc[UR16][R2.64+0x10] ;  /* 0x0000101002197981 */ /* 0x000f62000c1e1900 */
[----:B------:R-:W-:-:S03]  /*0410*/  FFMA R24, R11, R8, R24 ;  /* 0x000000080b187223 */ /* 0x000fc60000000018 */
[----:B------:R-:W5:Y:S04]  /*0420*/  LDG.E R22, desc[UR16][R4.64+0x10] ;  /* 0x0000101004167981 */ /* 0x000f68000c1e1900 */
[----:B------:R-:W5:Y:S01]  /*0430*/  LDG.E R11, desc[UR16][R2.64+0x14] ;  /* 0x00001410020b7981 */ /* 0x000f62000c1e1900 */
[----:B------:R-:W-:-:S03]  /*0440*/  FFMA R26, R13, R10, R24 ;  /* 0x0000000a0d1a7223 */ /* 0x000fc60000000018 */
[----:B------:R-:W5:Y:S04]  /*0450*/  LDG.E R8, desc[UR16][R4.64+0x14] ;  /* 0x0000141004087981 */ /* 0x000f68000c1e1900 */
[----:B------:R-:W5:Y:S04]  /*0460*/  LDG.E R10, desc[UR16][R2.64+0x18] ;  /* 0x00001810020a7981 */ /* 0x000f68000c1e1900 */
[----:B------:R-:W5:Y:S04]  /*0470*/  LDG.E R13, desc[UR16][R4.64+0x18] ;  /* 0x00001810040d7981 */ /* 0x000f68000c1e1900 */
[----:B------:R-:W5:Y:S04]  /*0480*/  LDG.E R24, desc[UR16][R4.64+0x1c] ;  /* 0x00001c1004187981 */ /* 0x000f68000c1e1900 */
[----:B------:R0:W5:Y:S01]  /*0490*/  LDG.E R27, desc[UR16][R2.64+0x1c] ;  /* 0x00001c10021b7981 */ /* 0x000162000c1e1900 */
[----:B------:R-:W-:Y:S01]  /*04a0*/  FFMA R12, R15, R12, R26 ;  /* 0x0000000c0f0c7223 */ /* 0x000fe2000000001a */
[----:B------:R-:W-:-:S04]  /*04b0*/  UIADD3 UR12, UPT, UPT, UR12, 0x10, URZ ;  /* 0x000000100c0c7890 */ /* 0x000fc8000fffe0ff */
[----:B------:R-:W-:Y:S01]  /*04c0*/  UISETP.NE.AND UP1, UPT, UR12, URZ, UPT ;  /* 0x000000ff0c00728c */ /* 0x000fe2000bf25270 */
[----:B0-----:R-:W-:Y:S02]  /*04d0*/  IADD3 R2, P0, PT, R2, 0x40, RZ ;  /* 0x0000004002027810 */ /* 0x001fe40007f1e0ff */
[----:B------:R-:W-:Y:S02]  /*04e0*/  IADD3 R7, PT, PT, R7, 0x10, RZ ;  /* 0x0000001007077810 */ /* 0x000fe40007ffe0ff */
[----:B------:R-:W-:Y:S01]  /*04f0*/  IADD3.X R3, PT, PT, RZ, R3, RZ, P0, !PT ;  /* 0x00000003ff037210 */ /* 0x000fe200007fe4ff */
[----:B--2---:R-:W-:-:S04]  /*0500*/  FFMA R12, R17, R14, R12 ;  /* 0x0000000e110c7223 */ /* 0x004fc8000000000c */
[----:B---3--:R-:W-:-:S04]  /*0510*/  FFMA R19, R19, R16, R12 ;  /* 0x0000001013137223 */ /* 0x008fc8000000000c */
[----:B----4-:R-:W-:-:S04]  /*0520*/  FFMA R19, R18, R21, R19 ;  /* 0x0000001512137223 */ /* 0x010fc80000000013 */
[----:B-----5:R-:W-:-:S04]  /*0530*/  FFMA R19, R20, R23, R19 ;  /* 0x0000001714137223 */ /* 0x020fc80000000013 */
[----:B------:R-:W-:-:S04]  /*0540*/  FFMA R19, R22, R25, R19 ;  /* 0x0000001916137223 */ /* 0x000fc80000000013 */
[----:B------:R-:W-:-:S04]  /*0550*/  FFMA R8, R8, R11, R19 ;  /* 0x0000000b08087223 */ /* 0x000fc80000000013 */
[----:B------:R-:W-:-:S04]  /*0560*/  FFMA R13, R13, R10, R8 ;  /* 0x0000000a0d0d7223 */ /* 0x000fc80000000008 */
[----:B------:R-:W-:Y:S01]  /*0570*/  FFMA R14, R24, R27, R13 ;  /* 0x0000001b180e7223 */ /* 0x000fe2000000000d */
[----:B------:R-:W-:Y:S06]  /*0580*/  BRA.U UP1, `(.L_x_2) ;  /* 0xfffffffd011c7547 */ /* 0x000fec000b83ffff */
.L_x_1:
[----:B------:R-:W-:Y:S05]  /*0590*/  BRA.U !UP0, `(.L_x_0) ;  /* 0x00000005082c7547 */ /* 0x000fea000b800000 */
[----:B------:R-:W-:Y:S02]  /*05a0*/  UISETP.GE.U32.AND UP0, UPT, UR10, 0x8, UPT ;  /* 0x000000080a00788c */ /* 0x000fe4000bf06070 */
[----:B------:R-:W-:-:S04]  /*05b0*/  ULOP3.LUT UR6, UR9, 0x7, URZ, 0xc0, !UPT ;  /* 0x0000000709067892 */ /* 0x000fc8000f8ec0ff */
[----:B------:R-:W-:-:S03]  /*05c0*/  UISETP.NE.AND UP1, UPT, UR6, URZ, UPT ;  /* 0x000000ff0600728c */ /* 0x000fc6000bf25270 */
[----:B------:R-:W-:Y:S08]  /*05d0*/  BRA.U !UP0, `(.L_x_3) ;  /* 0x0000000108787547 */ /* 0x000ff0000b800000 */
[----:B------:R-:W1:Y:S01]  /*05e0*/  LDC.64 R2, c[0x0][0x380] ;  /* 0x0000e000ff027b82 */ /* 0x000e620000000a00 */
[----:B------:R-:W-:-:S07]  /*05f0*/  IADD3 R7, PT, PT, R6, R9, RZ ;  /* 0x0000000906077210 */ /* 0x000fce0007ffe0ff */
[----:B------:R-:W2:Y:S01]  /*0600*/  LDC.64 R4, c[0x0][0x388] ;  /* 0x0000e200ff047b82 */ /* 0x000ea20000000a00 */
[----:B-1----:R-:W-:-:S05]  /*0610*/  IMAD.WIDE R2, R7, 0x4, R2 ;  /* 0x0000000407027825 */ /* 0x002fca00078e0202 */
[----:B0-----:R-:W3:Y:S01]  /*0620*/  LDG.E R11, desc[UR16][R2.64] ;  /* 0x00000010020b7981 */ /* 0x001ee2000c1e1900 */
[----:B--2---:R-:W-:-:S03]  /*0630*/  IMAD.WIDE.U32 R4, R9, 0x4, R4 ;  /* 0x0000000409047825 */ /* 0x004fc600078e0004 */
[----:B------:R-:W2:Y:S04]  /*0640*/  LDG.E R13, desc[UR16][R2.64+0x4] ;  /* 0x00000410020d7981 */ /* 0x000ea8000c1e1900 */
[----:B------:R-:W3:Y:S04]  /*0650*/  LDG.E R10, desc[UR16][R4.64] ;  /* 0x00000010040a7981 */ /* 0x000ee8000c1e1900 */
[----:B------:R-:W2:Y:S04]  /*0660*/  LDG.E R12, desc[UR16][R4.64+0x4] ;  /* 0x00000410040c7981 */ /* 0x000ea8000c1e1900 */
[----:B------:R-:W4:Y:S04]  /*0670*/  LDG.E R15, desc[UR16][R2.64+0x8] ;  /* 0x00000810020f7981 */ /* 0x000f28000c1e1900 */
        /* <DEDUP_REMOVED lines=11> */
[----:B------:R-:W-:Y:S01]  /*0730*/  IADD3 R9, PT, PT, R9, 0x8, RZ ;  /* 0x0000000809097810 */ /* 0x000fe20007ffe0ff */
[----:B---3--:R-:W-:-:S04]  /*0740*/  FFMA R10, R11, R10, R14 ;  /* 0x0000000a0b0a7223 */ /* 0x008fc8000000000e */
[----:B--2---:R-:W-:-:S04]  /*0750*/  FFMA R10, R13, R12, R10 ;  /* 0x0000000c0d0a7223 */ /* 0x004fc8000000000a */
[----:B----4-:R-:W-:-:S04]  /*0760*/  FFMA R10, R15, R16, R10 ;  /* 0x000000100f0a7223 */ /* 0x010fc8000000000a */
[----:B-----5:R-:W-:-:S04]  /*0770*/  FFMA R10, R17, R18, R10 ;  /* 0x00000012110a7223 */ /* 0x020fc8000000000a */
[----:B------:R-:W-:-:S04]  /*0780*/  FFMA R10, R19, R20, R10 ;  /* 0x00000014130a7223 */ /* 0x000fc8000000000a */
[----:B------:R-:W-:-:S04]  /*0790*/  FFMA R10, R21, R22, R10 ;  /* 0x00000016150a7223 */ /* 0x000fc8000000000a */
[----:B------:R-:W-:-:S04]  /*07a0*/  FFMA R7, R7, R8, R10 ;  /* 0x0000000807077223 */ /* 0x000fc8000000000a */
[----:B------:R-:W-:-:S07]  /*07b0*/  FFMA R14, R24, R23, R7 ;  /* 0x00000017180e7223 */ /* 0x000fce0000000007 */
.L_x_3:
        /* <DEDUP_REMOVED lines=17> */
[----:B------:R-:W5:Y:S01]  /*08d0*/  LDG.E R15, desc[UR16][R4.64+0xc] ;  /* 0x00000c10040f7981 */ /* 0x000f62000c1e1900 */
[----:B------:R-:W-:Y:S01]  /*08e0*/  IADD3 R9, PT, PT, R9, 0x4, RZ ;  /* 0x0000000409097810 */ /* 0x000fe20007ffe0ff */
[----:B---3--:R-:W-:-:S04]  /*08f0*/  FFMA R7, R7, R8, R14 ;  /* 0x0000000807077223 */ /* 0x008fc8000000000e */
[----:B--2---:R-:W-:-:S04]  /*0900*/  FFMA R7, R10, R11, R7 ;  /* 0x0000000b0a077223 */ /* 0x004fc80000000007 */
[----:B----4-:R-:W-:-:S04]  /*0910*/  FFMA R7, R12, R13, R7 ;  /* 0x0000000d0c077223 */ /* 0x010fc80000000007 */
[----:B-----5:R-:W-:-:S07]  /*0920*/  FFMA R14, R16, R15, R7 ;  /* 0x0000000f100e7223 */ /* 0x020fce0000000007 */
.L_x_4:
[----:B------:R-:W-:Y:S05]  /*0930*/  BRA.U !UP1, `(.L_x_0) ;  /* 0x0000000109447547 */ /* 0x000fea000b800000 */
[----:B------:R-:W1:Y:S01]  /*0940*/  LDC.64 R2, c[0x0][0x388] ;  /* 0x0000e200ff027b82 */ /* 0x000e620000000a00 */
[----:B------:R-:W-:-:S07]  /*0950*/  UIADD3 UR5, UPT, UPT, -UR5, URZ, URZ ;  /* 0x000000ff05057290 */ /* 0x000fce000fffe1ff */
[----:B------:R-:W2:Y:S01]  /*0960*/  LDC.64 R10, c[0x0][0x380] ;  /* 0x0000e000ff0a7b82 */ /* 0x000ea20000000a00 */
[----:B-1----:R-:W-:Y:S01]  /*0970*/  IMAD.WIDE.U32 R2, R9, 0x4, R2 ;  /* 0x0000000409027825 */ /* 0x002fe200078e0002 */
[----:B------:R-:W-:Y:S02]  /*0980*/  IADD3 R9, PT, PT, R0, UR4, R9 ;  /* 0x0000000400097c10 */ /* 0x000fe4000fffe009 */
[----:B------:R-:W-:Y:S02]  /*0990*/  MOV R4, R2 ;  /* 0x0000000200047202 */ /* 0x000fe40000000f00 */
[----:B------:R-:W-:-:S07]  /*09a0*/  MOV R5, R3 ;  /* 0x0000000300057202 */ /* 0x000fce0000000f00 */
.L_x_5:
[----:B--2---:R-:W-:Y:S01]  /*09b0*/  IMAD.WIDE R2, R9, 0x4, R10 ;  /* 0x0000000409027825 */ /* 0x004fe200078e020a */
[----:B0-----:R0:W2:Y:S05]  /*09c0*/  LDG.E R0, desc[UR16][R4.64] ;  /* 0x0000001004007981 */ /* 0x0010aa000c1e1900 */
[----:B------:R-:W2:Y:S01]  /*09d0*/  LDG.E R3, desc[UR16][R2.64] ;  /* 0x0000001002037981 */ /* 0x000ea2000c1e1900 */
[----:B------:R-:W-:-:S04]  /*09e0*/  UIADD3 UR5, UPT, UPT, UR5, 0x1, URZ ;  /* 0x0000000105057890 */ /* 0x000fc8000fffe0ff */
[----:B------:R-:W-:Y:S01]  /*09f0*/  UISETP.NE.AND UP0, UPT, UR5, URZ, UPT ;  /* 0x000000ff0500728c */ /* 0x000fe2000bf05270 */
[----:B0-----:R-:W-:Y:S02]  /*0a00*/  IADD3 R4, P0, PT, R4, 0x4, RZ ;  /* 0x0000000404047810 */ /* 0x001fe40007f1e0ff */
[----:B------:R-:W-:Y:S02]  /*0a10*/  IADD3 R9, PT, PT, R9, 0x1, RZ ;  /* 0x0000000109097810 */ /* 0x000fe40007ffe0ff */
[----:B------:R-:W-:Y:S01]  /*0a20*/  IADD3.X R5, PT, PT, RZ, R5, RZ, P0, !PT ;  /* 0x00000005ff057210 */ /* 0x000fe200007fe4ff */
[----:B--2---:R-:W-:-:S03]  /*0a30*/  FFMA R14, R3, R0, R14 ;  /* 0x00000000030e7223 */ /* 0x004fc6000000000e */
[----:B------:R-:W-:Y:S05]  /*0a40*/  BRA.U UP0, `(.L_x_5) ;  /* 0xfffffffd00d87547 */ /* 0x000fea000b83ffff */
.L_x_0:
[----:B------:R-:W1:Y:S02]  /*0a50*/  LDC.64 R2, c[0x0][0x390] ;  /* 0x0000e400ff027b82 */ /* 0x000e640000000a00 */
[----:B-1----:R-:W-:-:S05]  /*0a60*/  IMAD.WIDE R6, R6, 0x4, R2 ;  /* 0x0000000406067825 */ /* 0x002fca00078e0202 */
[----:B0-----:R-:W-:Y:S01]  /*0a70*/  STG.E desc[UR16][R6.64], R14 ;  /* 0x0000000e06007986 */ /* 0x001fe2000c101910 */
[----:B------:R-:W-:Y:S05]  /*0a80*/  EXIT ;  /* 0x000000000000794d */ /* 0x000fea0003800000 */
.L_x_6:
[----:B------:R-:W-:-:S00]  /*0a90*/  BRA `(.L_x_6) ;  /* 0xfffffffc00fc7947 */ /* 0x000fc0000383ffff */
[----:B------:R-:W-:-:S00]  /*0aa0*/  NOP ;  /* 0x0000000000007918 */ /* 0x000fc00000000000 */
        /* <DEDUP_REMOVED lines=13> */
.L_x_7:


//--------------------- .nv.shared.reserved.0     --------------------------
	.section	.nv.shared.reserved.0,"aw",@nobits
	.weak		__nv_reservedSMEM_offset_0_alias
	.size		__nv_reservedSMEM_offset_0_alias, 0, 64
	.other		__nv_reservedSMEM_offset_0_alias,@"STO_CUDA_RESERVED_SHARED STV_DEFAULT"
__nv_reservedSMEM_offset_0_alias:
	.zero		0
	.zero		64


//--------------------- .nv.constant0._Z21convolution_1d_kernelPKfS0_Pfii --------------------------
	.section	.nv.constant0._Z21convolution_1d_kernelPKfS0_Pfii,"a",@progbits
	.sectionflags	@""
	.align	4
.nv.constant0._Z21convolution_1d_kernelPKfS0_Pfii:
	.zero		928


//--------------------- SYMBOLS --------------------------

	.type		.nv.reservedSmem.offset0,@object
	.size		.nv.reservedSmem.offset0,0x4
